//
// Generated by NVIDIA NVVM Compiler
//
// Compiler Build ID: CL-36424714
// Cuda compilation tools, release 13.0, V13.0.88
// Based on NVVM 20.0.0
//

.version 9.0
.target sm_100
.address_size 64

	// .globl	_Z21matrix_vector_productPiS_S_

.visible .entry _Z21matrix_vector_productPiS_S_(
	.param .u64 .ptr .align 1 _Z21matrix_vector_productPiS_S__param_0,
	.param .u64 .ptr .align 1 _Z21matrix_vector_productPiS_S__param_1,
	.param .u64 .ptr .align 1 _Z21matrix_vector_productPiS_S__param_2
)
{
	.reg .pred 	%p<2>;
	.reg .b32 	%r<19>;
	.reg .b64 	%rd<11>;

	ld.param.u64 	%rd1, [_Z21matrix_vector_productPiS_S__param_0];
	ld.param.u64 	%rd2, [_Z21matrix_vector_productPiS_S__param_1];
	ld.param.u64 	%rd3, [_Z21matrix_vector_productPiS_S__param_2];
	mov.u32 	%r2, %ctaid.x;
	mov.u32 	%r3, %ntid.x;
	mov.u32 	%r4, %tid.x;
	mad.lo.s32 	%r1, %r2, %r3, %r4;
	setp.gt.s32 	%p1, %r1, 3;
	@%p1 bra 	$L__BB0_2;
	cvta.to.global.u64 	%rd4, %rd1;
	cvta.to.global.u64 	%rd5, %rd2;
	cvta.to.global.u64 	%rd6, %rd3;
	mul.wide.s32 	%rd7, %r1, 4;
	add.s64 	%rd8, %rd6, %rd7;
	mov.b32 	%r5, 0;
	st.global.u32 	[%rd8], %r5;
	shl.b32 	%r6, %r1, 2;
	mul.wide.s32 	%rd9, %r6, 4;
	add.s64 	%rd10, %rd4, %rd9;
	ld.global.u32 	%r7, [%rd10];
	ld.global.u32 	%r8, [%rd5];
	mul.lo.s32 	%r9, %r8, %r7;
	st.global.u32 	[%rd8], %r9;
	ld.global.u32 	%r10, [%rd10+4];
	ld.global.u32 	%r11, [%rd5+4];
	mad.lo.s32 	%r12, %r11, %r10, %r9;
	st.global.u32 	[%rd8], %r12;
	ld.global.u32 	%r13, [%rd10+8];
	ld.global.u32 	%r14, [%rd5+8];
	mad.lo.s32 	%r15, %r14, %r13, %r12;
	st.global.u32 	[%rd8], %r15;
	ld.global.u32 	%r16, [%rd10+12];
	ld.global.u32 	%r17, [%rd5+12];
	mad.lo.s32 	%r18, %r17, %r16, %r15;
	st.global.u32 	[%rd8], %r18;
$L__BB0_2:
	ret;

}


// ===== COMPILED SASS (sm_100) =====

	.target	sm_100

	.elftype	@"ET_EXEC"


//--------------------- .note.nv.tkinfo           --------------------------
	.section	.note.nv.tkinfo,"",@"SHT_NOTE"
	.sectionflags	@"SHF_NOTE_NV_TKINFO"
	.tkinfo
        /*0018*/ 	.word	0x00000002
        /*0030*/ 	.string	""
        /*0030*/ 	.string	"ptxas"
        /*0030*/ 	.string	"Cuda compilation tools, release 13.0, V13.0.88"
        /*0030*/ 	.string	"Build cuda_13.0.r13.0/compiler.36424714_0"
        /*0030*/ 	.string	"-arch sm_100 -m 64 "



//--------------------- .note.nv.cuinfo           --------------------------
	.section	.note.nv.cuinfo,"",@"SHT_NOTE"
	.sectionflags	@"SHF_NOTE_NV_CUINFO"
        /*0018*/ 	.short	0x0002
        /*001a*/ 	.short	0x0064
        /*001c*/ 	.short	0x0082
	.zero		2


//--------------------- .nv.info                  --------------------------
	.section	.nv.info,"",@"SHT_CUDA_INFO"
	.align	4


	//----- nvinfo : EIATTR_REGCOUNT
	.align		4
        /*0000*/ 	.byte	0x04, 0x2f
        /*0002*/ 	.short	(.L_1 - .L_0)
	.align		4
.L_0:
        /*0004*/ 	.word	index@(_Z21matrix_vector_productPiS_S_)
        /*0008*/ 	.word	0x00000010


	//----- nvinfo : EIATTR_FRAME_SIZE
	.align		4
.L_1:
        /*000c*/ 	.byte	0x04, 0x11
        /*000e*/ 	.short	(.L_3 - .L_2)
	.align		4
.L_2:
        /*0010*/ 	.word	index@(_Z21matrix_vector_productPiS_S_)
        /*0014*/ 	.word	0x00000000


	//----- nvinfo : EIATTR_MIN_STACK_SIZE
	.align		4
.L_3:
        /*0018*/ 	.byte	0x04, 0x12
        /*001a*/ 	.short	(.L_5 - .L_4)
	.align		4
.L_4:
        /*001c*/ 	.word	index@(_Z21matrix_vector_productPiS_S_)
        /*0020*/ 	.word	0x00000000
.L_5:


//--------------------- .nv.compat                --------------------------
	.section	.nv.compat,"",@"SHT_CUDA_COMPAT_INFO"
	.align	4
        /*0000*/ 	.byte	0x02, 0x09, 0x00, 0x00, 0x02, 0x02, 0x01, 0x00, 0x02, 0x05, 0x05, 0x00, 0x03, 0x07, 0x01, 0x01
        /*0010*/ 	.byte	0x02, 0x03, 0x00, 0x00, 0x02, 0x06, 0x01, 0x00, 0x04, 0x0b, 0x08, 0x00, 0x09, 0x00, 0x00, 0x00
        /*0020*/ 	.byte	0x00, 0x00, 0x00, 0x00


//--------------------- .nv.info._Z21matrix_vector_productPiS_S_ --------------------------
	.section	.nv.info._Z21matrix_vector_productPiS_S_,"",@"SHT_CUDA_INFO"
	.sectionflags	@""
	.align	4


	//----- nvinfo : EIATTR_CUDA_API_VERSION
	.align		4
        /*0000*/ 	.byte	0x04, 0x37
        /*0002*/ 	.short	(.L_7 - .L_6)
.L_6:
        /*0004*/ 	.word	0x00000082


	//----- nvinfo : EIATTR_KPARAM_INFO
	.align		4
.L_7:
        /*0008*/ 	.byte	0x04, 0x17
        /*000a*/ 	.short	(.L_9 - .L_8)
.L_8:
        /*000c*/ 	.word	0x00000000
        /*0010*/ 	.short	0x0002
        /*0012*/ 	.short	0x0010
        /*0014*/ 	.byte	0x00, 0xf5, 0x21, 0x00


	//----- nvinfo : EIATTR_KPARAM_INFO
	.align		4
.L_9:
        /*0018*/ 	.byte	0x04, 0x17
        /*001a*/ 	.short	(.L_11 - .L_10)
.L_10:
        /*001c*/ 	.word	0x00000000
        /*0020*/ 	.short	0x0001
        /*0022*/ 	.short	0x0008
        /*0024*/ 	.byte	0x00, 0xf5, 0x21, 0x00


	//----- nvinfo : EIATTR_KPARAM_INFO
	.align		4
.L_11:
        /*0028*/ 	.byte	0x04, 0x17
        /*002a*/ 	.short	(.L_13 - .L_12)
.L_12:
        /*002c*/ 	.word	0x00000000
        /*0030*/ 	.short	0x0000
        /*0032*/ 	.short	0x0000
        /*0034*/ 	.byte	0x00, 0xf5, 0x21, 0x00


	//----- nvinfo : EIATTR_SPARSE_MMA_MASK
	.align		4
.L_13:
        /*0038*/ 	.byte	0x03, 0x50
        /*003a*/ 	.short	0x0000


	//----- nvinfo : EIATTR_MAXREG_COUNT
	.align		4
        /*003c*/ 	.byte	0x03, 0x1b
        /*003e*/ 	.short	0x00ff


	//----- nvinfo : EIATTR_MERCURY_ISA_VERSION
	.align		4
        /*0040*/ 	.byte	0x03, 0x5f
        /*0042*/ 	.short	0x0101


	//----- nvinfo : EIATTR_VRC_CTA_INIT_COUNT
	.align		4
        /*0044*/ 	.byte	0x02, 0x4a
	.zero		1
	.zero		1


	//----- nvinfo : EIATTR_EXIT_INSTR_OFFSETS
	.align		4
        /*0048*/ 	.byte	0x04, 0x1c
        /*004a*/ 	.short	(.L_15 - .L_14)


	//   ....[0]....
.L_14:
        /*004c*/ 	.word	0x00000060


	//   ....[1]....
        /*0050*/ 	.word	0x000001f0


	//----- nvinfo : EIATTR_CBANK_PARAM_SIZE
	.align		4
.L_15:
        /*0054*/ 	.byte	0x03, 0x19
        /*0056*/ 	.short	0x0018


	//----- nvinfo : EIATTR_PARAM_CBANK
	.align		4
        /*0058*/ 	.byte	0x04, 0x0a
        /*005a*/ 	.short	(.L_17 - .L_16)
	.align		4
.L_16:
        /*005c*/ 	.word	index@(.nv.constant0._Z21matrix_vector_productPiS_S_)
        /*0060*/ 	.short	0x0380
        /*0062*/ 	.short	0x0018


	//----- nvinfo : EIATTR_SW_WAR
	.align		4
.L_17:
        /*0064*/ 	.byte	0x04, 0x36
        /*0066*/ 	.short	(.L_19 - .L_18)
.L_18:
        /*0068*/ 	.word	0x00000008
.L_19:


//--------------------- .nv.callgraph             --------------------------
	.section	.nv.callgraph,"",@"SHT_CUDA_CALLGRAPH"
	.align	4
	.sectionentsize	8
	.align		4
        /*0000*/ 	.word	0x00000000
	.align		4
        /*0004*/ 	.word	0xffffffff
	.align		4
        /*0008*/ 	.word	0x00000000
	.align		4
        /*000c*/ 	.word	0xfffffffe
	.align		4
        /*0010*/ 	.word	0x00000000
	.align		4
        /*0014*/ 	.word	0xfffffffd
	.align		4
        /*0018*/ 	.word	0x00000000
	.align		4
        /*001c*/ 	.word	0xfffffffc


//--------------------- .text._Z21matrix_vector_productPiS_S_ --------------------------
	.section	.text._Z21matrix_vector_productPiS_S_,"ax",@progbits
	.align	128
        .global         _Z21matrix_vector_productPiS_S_
        .type           _Z21matrix_vector_productPiS_S_,@function
        .size           _Z21matrix_vector_productPiS_S_,(.L_x_1 - _Z21matrix_vector_productPiS_S_)
        .other          _Z21matrix_vector_productPiS_S_,@"STO_CUDA_ENTRY STV_DEFAULT"
_Z21matrix_vector_productPiS_S_:
.text._Z21matrix_vector_productPiS_S_:
[----:B------:R-:W-:Y:S01]  /*0000*/  LDC R1, c[0x0][0x37c] ;  /* 0x0000df00ff017b82 */ /* 0x000fe20000000800 */
[----:B------:R-:W0:Y:S07]  /*0010*/  S2R R0, SR_TID.X ;  /* 0x0000000000007919 */ /* 0x000e2e0000002100 */
[----:B------:R-:W0:Y:S08]  /*0020*/  S2UR UR4, SR_CTAID.X ;  /* 0x00000000000479c3 */ /* 0x000e300000002500 */
[----:B------:R-:W0:Y:S02]  /*0030*/  LDC R9, c[0x0][0x360] ;  /* 0x0000d800ff097b82 */ /* 0x000e240000000800 */
[----:B0-----:R-:W-:-:S05]  /*0040*/  IMAD R9, R9, UR4, R0 ;  /* 0x0000000409097c24 */ /* 0x001fca000f8e0200 */
[----:B------:R-:W-:-:S13]  /*0050*/  ISETP.GT.AND P0, PT, R9, 0x3, PT ;  /* 0x000000030900780c */ /* 0x000fda0003f04270 */
[----:B------:R-:W-:Y:S05]  /*0060*/  @P0 EXIT ;  /* 0x000000000000094d */ /* 0x000fea0003800000 */
[----:B------:R-:W0:Y:S01]  /*0070*/  LDC.64 R4, c[0x0][0x390] ;  /* 0x0000e400ff047b82 */ /* 0x000e220000000a00 */
[----:B------:R-:W1:Y:S01]  /*0080*/  LDCU.64 UR4, c[0x0][0x358] ;  /* 0x00006b00ff0477ac */ /* 0x000e620008000a00 */
[----:B------:R-:W-:-:S06]  /*0090*/  SHF.L.U32 R11, R9, 0x2, RZ ;  /* 0x00000002090b7819 */ /* 0x000fcc00000006ff */
[----:B------:R-:W2:Y:S08]  /*00a0*/  LDC.64 R6, c[0x0][0x380] ;  /* 0x0000e000ff067b82 */ /* 0x000eb00000000a00 */
[----:B------:R-:W3:Y:S01]  /*00b0*/  LDC.64 R2, c[0x0][0x388] ;  /* 0x0000e200ff027b82 */ /* 0x000ee20000000a00 */
[----:B0-----:R-:W-:-:S05]  /*00c0*/  IMAD.WIDE R4, R9, 0x4, R4 ;  /* 0x0000000409047825 */ /* 0x001fca00078e0204 */
[----:B-1----:R-:W-:Y:S01]  /*00d0*/  STG.E desc[UR4][R4.64], RZ ;  /* 0x000000ff04007986 */ /* 0x002fe2000c101904 */
[----:B--2---:R-:W-:-:S05]  /*00e0*/  IMAD.WIDE R6, R11, 0x4, R6 ;  /* 0x000000040b067825 */ /* 0x004fca00078e0206 */
[----:B------:R-:W2:Y:S04]  /*00f0*/  LDG.E R0, desc[UR4][R6.64] ;  /* 0x0000000406007981 */ /* 0x000ea8000c1e1900 */
[----:B---3--:R-:W2:Y:S02]  /*0100*/  LDG.E R9, desc[UR4][R2.64] ;  /* 0x0000000402097981 */ /* 0x008ea4000c1e1900 */
[----:B--2---:R-:W-:-:S05]  /*0110*/  IMAD R9, R0, R9, RZ ;  /* 0x0000000900097224 */ /* 0x004fca00078e02ff */
[----:B------:R0:W-:Y:S04]  /*0120*/  STG.E desc[UR4][R4.64], R9 ;  /* 0x0000000904007986 */ /* 0x0001e8000c101904 */
[----:B------:R-:W2:Y:S04]  /*0130*/  LDG.E R0, desc[UR4][R6.64+0x4] ;  /* 0x0000040406007981 */ /* 0x000ea8000c1e1900 */
[----:B------:R-:W2:Y:S02]  /*0140*/  LDG.E R8, desc[UR4][R2.64+0x4] ;  /* 0x0000040402087981 */ /* 0x000ea4000c1e1900 */
[----:B--2---:R-:W-:-:S05]  /*0150*/  IMAD R11, R0, R8, R9 ;  /* 0x00000008000b7224 */ /* 0x004fca00078e0209 */
[----:B------:R-:W-:Y:S04]  /*0160*/  STG.E desc[UR4][R4.64], R11 ;  /* 0x0000000b04007986 */ /* 0x000fe8000c101904 */
[----:B------:R-:W2:Y:S04]  /*0170*/  LDG.E R0, desc[UR4][R6.64+0x8] ;  /* 0x0000080406007981 */ /* 0x000ea8000c1e1900 */
[----:B------:R-:W2:Y:S02]  /*0180*/  LDG.E R8, desc[UR4][R2.64+0x8] ;  /* 0x0000080402087981 */ /* 0x000ea4000c1e1900 */
[----:B--2---:R-:W-:-:S05]  /*0190*/  IMAD R13, R0, R8, R11 ;  /* 0x00000008000d7224 */ /* 0x004fca00078e020b */
[----:B------:R-:W-:Y:S04]  /*01a0*/  STG.E desc[UR4][R4.64], R13 ;  /* 0x0000000d04007986 */ /* 0x000fe8000c101904 */
[----:B------:R-:W0:Y:S04]  /*01b0*/  LDG.E R0, desc[UR4][R6.64+0xc] ;  /* 0x00000c0406007981 */ /* 0x000e28000c1e1900 */
[----:B------:R-:W0:Y:S02]  /*01c0*/  LDG.E R8, desc[UR4][R2.64+0xc] ;  /* 0x00000c0402087981 */ /* 0x000e24000c1e1900 */
[----:B0-----:R-:W-:-:S05]  /*01d0*/  IMAD R9, R0, R8, R13 ;  /* 0x0000000800097224 */ /* 0x001fca00078e020d */
[----:B------:R-:W-:Y:S01]  /*01e0*/  STG.E desc[UR4][R4.64], R9 ;  /* 0x0000000904007986 */ /* 0x000fe2000c101904 */
[----:B------:R-:W-:Y:S05]  /*01f0*/  EXIT ;  /* 0x000000000000794d */ /* 0x000fea0003800000 */
.L_x_0:
[----:B------:R-:W-:-:S00]  /*0200*/  BRA `(.L_x_0) ;  /* 0xfffffffc00fc7947 */ /* 0x000fc0000383ffff */
[----:B------:R-:W-:-:S00]  /*0210*/  NOP ;  /* 0x0000000000007918 */ /* 0x000fc00000000000 */
        /* <DEDUP_REMOVED lines=14> */
.L_x_1:


//--------------------- .nv.shared.reserved.0     --------------------------
	.section	.nv.shared.reserved.0,"aw",@nobits
	.weak		__nv_reservedSMEM_offset_0_alias
	.size		__nv_reservedSMEM_offset_0_alias, 0, 64
	.other		__nv_reservedSMEM_offset_0_alias,@"STO_CUDA_RESERVED_SHARED STV_DEFAULT"
__nv_reservedSMEM_offset_0_alias:
	.zero		0
	.zero		64


//--------------------- .nv.constant0._Z21matrix_vector_productPiS_S_ --------------------------
	.section	.nv.constant0._Z21matrix_vector_productPiS_S_,"a",@progbits
	.sectionflags	@""
	.align	4
.nv.constant0._Z21matrix_vector_productPiS_S_:
	.zero		920


//--------------------- SYMBOLS --------------------------

	.type		.nv.reservedSmem.offset0,@object
	.size		.nv.reservedSmem.offset0,0x4
